	.headerflags	@"EF_CUDA_TEXMODE_UNIFIED EF_CUDA_64BIT_ADDRESS EF_CUDA_ACCELERATORS EF_CUDA_SM90 EF_CUDA_VIRTUAL_SM(EF_CUDA_SM90)"
	.elftype	@"ET_EXEC"


//--------------------- .nv.info                  --------------------------
	.section	.nv.info,"",@"SHT_CUDA_INFO"
	.align	4


	//----- nvinfo : EIATTR_REGCOUNT
	.align		4
        /*0000*/ 	.byte	0x04, 0x2f
        /*0002*/ 	.short	(.L_1 - .L_0)
	.align		4
.L_0:
        /*0004*/ 	.word	index@(triton_poi_fused_convolution_20)
        /*0008*/ 	.word	0x00000020


	//----- nvinfo : EIATTR_MIN_STACK_SIZE
	.align		4
.L_1:
        /*000c*/ 	.byte	0x04, 0x12
        /*000e*/ 	.short	(.L_3 - .L_2)
	.align		4
.L_2:
        /*0010*/ 	.word	index@(triton_poi_fused_convolution_20)
        /*0014*/ 	.word	0x00000000


	//----- nvinfo : EIATTR_FRAME_SIZE
	.align		4
.L_3:
        /*0018*/ 	.byte	0x04, 0x11
        /*001a*/ 	.short	(.L_5 - .L_4)
	.align		4
.L_4:
        /*001c*/ 	.word	index@(triton_poi_fused_convolution_20)
        /*0020*/ 	.word	0x00000000


	//----- nvinfo : EIATTR_MIN_STACK_SIZE
	.align		4
.L_5:
        /*0024*/ 	.byte	0x04, 0x12
        /*0026*/ 	.short	(.L_7 - .L_6)
	.align		4
.L_6:
        /*0028*/ 	.word	index@(triton_poi_fused_convolution_20)
        /*002c*/ 	.word	0x00000000
.L_7:


//--------------------- .nv.info.triton_poi_fused_convolution_20 --------------------------
	.section	.nv.info.triton_poi_fused_convolution_20,"",@"SHT_CUDA_INFO"
	.sectionflags	@""
	.align	4


	//----- nvinfo : EIATTR_CUDA_API_VERSION
	.align		4
        /*0000*/ 	.byte	0x04, 0x37
        /*0002*/ 	.short	(.L_9 - .L_8)
.L_8:
        /*0004*/ 	.word	0x0000007c


	//----- nvinfo : EIATTR_KPARAM_INFO
	.align		4
.L_9:
        /*0008*/ 	.byte	0x04, 0x17
        /*000a*/ 	.short	(.L_11 - .L_10)
.L_10:
        /*000c*/ 	.word	0x00000000
        /*0010*/ 	.short	0x0004
        /*0012*/ 	.short	0x001c
        /*0014*/ 	.byte	0x00, 0xf0, 0x11, 0x00


	//----- nvinfo : EIATTR_KPARAM_INFO
	.align		4
.L_11:
        /*0018*/ 	.byte	0x04, 0x17
        /*001a*/ 	.short	(.L_13 - .L_12)
.L_12:
        /*001c*/ 	.word	0x00000000
        /*0020*/ 	.short	0x0003
        /*0022*/ 	.short	0x0018
        /*0024*/ 	.byte	0x00, 0xf0, 0x11, 0x00


	//----- nvinfo : EIATTR_KPARAM_INFO
	.align		4
.L_13:
        /*0028*/ 	.byte	0x04, 0x17
        /*002a*/ 	.short	(.L_15 - .L_14)
.L_14:
        /*002c*/ 	.word	0x00000000
        /*0030*/ 	.short	0x0002
        /*0032*/ 	.short	0x0010
        /*0034*/ 	.byte	0x00, 0xf4, 0x21, 0x00


	//----- nvinfo : EIATTR_KPARAM_INFO
	.align		4
.L_15:
        /*0038*/ 	.byte	0x04, 0x17
        /*003a*/ 	.short	(.L_17 - .L_16)
.L_16:
        /*003c*/ 	.word	0x00000000
        /*0040*/ 	.short	0x0001
        /*0042*/ 	.short	0x0008
        /*0044*/ 	.byte	0x00, 0xf4, 0x21, 0x00


	//----- nvinfo : EIATTR_KPARAM_INFO
	.align		4
.L_17:
        /*0048*/ 	.byte	0x04, 0x17
        /*004a*/ 	.short	(.L_19 - .L_18)
.L_18:
        /*004c*/ 	.word	0x00000000
        /*0050*/ 	.short	0x0000
        /*0052*/ 	.short	0x0000
        /*0054*/ 	.byte	0x00, 0xf4, 0x21, 0x00


	//----- nvinfo : EIATTR_SPARSE_MMA_MASK
	.align		4
.L_19:
        /*0058*/ 	.byte	0x03, 0x50
        /*005a*/ 	.short	0x0000


	//----- nvinfo : EIATTR_MAXREG_COUNT
	.align		4
        /*005c*/ 	.byte	0x03, 0x1b
        /*005e*/ 	.short	0x00ff


	//----- nvinfo : EIATTR_EXIT_INSTR_OFFSETS
	.align		4
        /*0060*/ 	.byte	0x04, 0x1c
        /*0062*/ 	.short	(.L_21 - .L_20)


	//   ....[0]....
.L_20:
        /*0064*/ 	.word	0x00000c80


	//   ....[1]....
        /*0068*/ 	.word	0x00000ca0


	//----- nvinfo : EIATTR_REQNTID
	.align		4
.L_21:
        /*006c*/ 	.byte	0x04, 0x10
        /*006e*/ 	.short	(.L_23 - .L_22)
.L_22:
        /*0070*/ 	.word	0x00000100
        /*0074*/ 	.word	0x00000001
        /*0078*/ 	.word	0x00000001


	//----- nvinfo : EIATTR_CBANK_PARAM_SIZE
	.align		4
.L_23:
        /*007c*/ 	.byte	0x03, 0x19
        /*007e*/ 	.short	0x0020


	//----- nvinfo : EIATTR_PARAM_CBANK
	.align		4
        /*0080*/ 	.byte	0x04, 0x0a
        /*0082*/ 	.short	(.L_25 - .L_24)
	.align		4
.L_24:
        /*0084*/ 	.word	index@(.nv.constant0.triton_poi_fused_convolution_20)
        /*0088*/ 	.short	0x0210
        /*008a*/ 	.short	0x0020


	//----- nvinfo : EIATTR_SW_WAR
	.align		4
.L_25:
        /*008c*/ 	.byte	0x04, 0x36
        /*008e*/ 	.short	(.L_27 - .L_26)
.L_26:
        /*0090*/ 	.word	0x00000008
.L_27:


//--------------------- .nv.callgraph             --------------------------
	.section	.nv.callgraph,"",@"SHT_CUDA_CALLGRAPH"
	.align	4
	.sectionentsize	8
	.align		4
        /*0000*/ 	.word	0x00000000
	.align		4
        /*0004*/ 	.word	0xffffffff
	.align		4
        /*0008*/ 	.word	0x00000000
	.align		4
        /*000c*/ 	.word	0xfffffffe
	.align		4
        /*0010*/ 	.word	0x00000000
	.align		4
        /*0014*/ 	.word	0xfffffffd
	.align		4
        /*0018*/ 	.word	0x00000000
	.align		4
        /*001c*/ 	.word	0xfffffffc


//--------------------- .text.triton_poi_fused_convolution_20 --------------------------
	.section	.text.triton_poi_fused_convolution_20,"ax",@progbits
	.sectionflags	@"SHF_BARRIERS=1"
	.align	128
        .global         triton_poi_fused_convolution_20
        .type           triton_poi_fused_convolution_20,@function
        .size           triton_poi_fused_convolution_20,(.L_x_1 - triton_poi_fused_convolution_20)
        .other          triton_poi_fused_convolution_20,@"STO_CUDA_ENTRY STV_DEFAULT"
triton_poi_fused_convolution_20:
.text.triton_poi_fused_convolution_20:
[----:B------:R-:W0:Y:S01]  /*0000*/  LDC R1, c[0x0][0x28] ;  /* 0x00000a00ff017b82 */ /* 0x000e220000000800 */
[----:B------:R-:W1:Y:S07]  /*0010*/  S2R R3, SR_TID.X ;  /* 0x0000000000037919 */ /* 0x000e6e0000002100 */
[----:B------:R-:W2:Y:S01]  /*0020*/  S2UR UR4, SR_CTAID.Y ;  /* 0x00000000000479c3 */ /* 0x000ea20000002600 */
[----:B------:R-:W-:Y:S01]  /*0030*/  ULDC.64 UR6, c[0x0][0x208] ;  /* 0x0000820000067ab9 */ /* 0x000fe20000000a00 */
[----:B------:R-:W-:Y:S01]  /*0040*/  CS2R R24, SRZ ;  /* 0x0000000000187805 */ /* 0x000fe2000001ff00 */
[----:B------:R-:W2:Y:S01]  /*0050*/  S2R R4, SR_CTAID.Z ;  /* 0x0000000000047919 */ /* 0x000ea20000002700 */
[----:B------:R-:W3:Y:S04]  /*0060*/  S2R R2, SR_CTAID.X ;  /* 0x0000000000027919 */ /* 0x000ee80000002500 */
[----:B------:R-:W2:Y:S08]  /*0070*/  LDC R5, c[0x0][0x10] ;  /* 0x00000400ff057b82 */ /* 0x000eb00000000800 */
[----:B------:R-:W4:Y:S01]  /*0080*/  LDC.64 R12, c[0x0][0x210] ;  /* 0x00008400ff0c7b82 */ /* 0x000f220000000a00 */
[----:B-1----:R-:W-:Y:S01]  /*0090*/  SHF.R.U32.HI R0, RZ, 0x4, R3 ;  /* 0x00000004ff007819 */ /* 0x002fe20000011603 */
[----:B--2---:R-:W-:-:S03]  /*00a0*/  IMAD R4, R4, R5, UR4 ;  /* 0x0000000404047e24 */ /* 0x004fc6000f8e0205 */
[----:B------:R-:W-:Y:S01]  /*00b0*/  SGXT.U32 R5, R0, 0x4 ;  /* 0x000000040005781a */ /* 0x000fe20000000000 */
[----:B---3--:R-:W-:-:S03]  /*00c0*/  IMAD.SHL.U32 R2, R2, 0x10, RZ ;  /* 0x0000001002027824 */ /* 0x008fc600078e00ff */
[----:B------:R-:W-:Y:S02]  /*00d0*/  PRMT R5, R5, 0x6540, R4 ;  /* 0x0000654005057816 */ /* 0x000fe40000000004 */
[----:B------:R-:W-:Y:S02]  /*00e0*/  LOP3.LUT R0, R2, 0xf, R3, 0xf8, !PT ;  /* 0x0000000f02007812 */ /* 0x000fe400078ef803 */
[C---:B------:R-:W-:Y:S02]  /*00f0*/  LOP3.LUT R6, R5.reuse, 0x10, RZ, 0xfc, !PT ;  /* 0x0000001005067812 */ /* 0x040fe400078efcff */
[----:B------:R-:W-:Y:S01]  /*0100*/  ISETP.GE.AND P0, PT, R0, 0x9, PT ;  /* 0x000000090000780c */ /* 0x000fe20003f06270 */
[C---:B------:R-:W-:Y:S01]  /*0110*/  IMAD R29, R5.reuse, 0x9, R0 ;  /* 0x00000009051d7824 */ /* 0x040fe200078e0200 */
[----:B------:R-:W-:Y:S01]  /*0120*/  LOP3.LUT R7, R5, 0x20, RZ, 0xfc, !PT ;  /* 0x0000002005077812 */ /* 0x000fe200078efcff */
[----:B------:R-:W-:Y:S01]  /*0130*/  IMAD.MOV.U32 R0, RZ, RZ, RZ ;  /* 0x000000ffff007224 */ /* 0x000fe200078e00ff */
[----:B------:R-:W-:Y:S01]  /*0140*/  ISETP.LT.AND P1, PT, R6, 0x10000, !P0 ;  /* 0x000100000600780c */ /* 0x000fe20004721270 */
[----:B------:R-:W-:Y:S01]  /*0150*/  VIADD R11, R29, 0x90 ;  /* 0x000000901d0b7836 */ /* 0x000fe20000000000 */
[----:B------:R-:W-:Y:S01]  /*0160*/  LOP3.LUT R8, R5, 0x30, RZ, 0xfc, !PT ;  /* 0x0000003005087812 */ /* 0x000fe200078efcff */
[----:B------:R-:W-:Y:S01]  /*0170*/  VIADD R17, R29, 0x120 ;  /* 0x000001201d117836 */ /* 0x000fe20000000000 */
[----:B------:R-:W-:Y:S01]  /*0180*/  ISETP.LT.AND P3, PT, R7, 0x10000, !P0 ;  /* 0x000100000700780c */ /* 0x000fe20004761270 */
[----:B----4-:R-:W-:Y:S01]  /*0190*/  IMAD.WIDE R10, R11, 0x4, R12 ;  /* 0x000000040b0a7825 */ /* 0x010fe200078e020c */
[----:B------:R-:W-:-:S02]  /*01a0*/  LOP3.LUT R6, R5, 0x40, RZ, 0xfc, !PT ;  /* 0x0000004005067812 */ /* 0x000fc400078efcff */
[----:B------:R-:W-:Y:S01]  /*01b0*/  ISETP.LT.AND P2, PT, R8, 0x10000, !P0 ;  /* 0x000100000800780c */ /* 0x000fe20004741270 */
[----:B------:R-:W-:Y:S01]  /*01c0*/  VIADD R19, R29, 0x1b0 ;  /* 0x000001b01d137836 */ /* 0x000fe20000000000 */
[----:B------:R-:W-:Y:S01]  /*01d0*/  LOP3.LUT R7, R5, 0x50, RZ, 0xfc, !PT ;  /* 0x0000005005077812 */ /* 0x000fe200078efcff */
[--C-:B------:R-:W-:Y:S01]  /*01e0*/  IMAD.WIDE R16, R17, 0x4, R12.reuse ;  /* 0x0000000411107825 */ /* 0x100fe200078e020c */
[----:B------:R-:W-:Y:S01]  /*01f0*/  LOP3.LUT R8, R5, 0x60, RZ, 0xfc, !PT ;  /* 0x0000006005087812 */ /* 0x000fe200078efcff */
[----:B------:R1:W2:Y:S01]  /*0200*/  @P1 LDG.E.EL R0, desc[UR6][R10.64] ;  /* 0x000000060a001981 */ /* 0x0002a2000c2e1900 */
[----:B------:R-:W-:Y:S01]  /*0210*/  ISETP.LT.AND P6, PT, R6, 0x10000, !P0 ;  /* 0x000100000600780c */ /* 0x000fe200047c1270 */
[----:B------:R-:W-:Y:S01]  /*0220*/  IMAD.MOV.U32 R6, RZ, RZ, RZ ;  /* 0x000000ffff067224 */ /* 0x000fe200078e00ff */
[----:B------:R-:W-:Y:S01]  /*0230*/  ISETP.LT.AND P5, PT, R7, 0x10000, !P0 ;  /* 0x000100000700780c */ /* 0x000fe200047a1270 */
[----:B------:R-:W-:Y:S01]  /*0240*/  VIADD R9, R29, 0x240 ;  /* 0x000002401d097836 */ /* 0x000fe20000000000 */
[----:B------:R-:W-:Y:S01]  /*0250*/  ISETP.LT.AND P4, PT, R8, 0x10000, !P0 ;  /* 0x000100000800780c */ /* 0x000fe20004781270 */
[----:B------:R-:W-:Y:S01]  /*0260*/  IMAD.WIDE R18, R19, 0x4, R12 ;  /* 0x0000000413127825 */ /* 0x000fe200078e020c */
[C---:B------:R-:W-:Y:S01]  /*0270*/  LOP3.LUT R7, R5.reuse, 0x70, RZ, 0xfc, !PT ;  /* 0x0000007005077812 */ /* 0x040fe200078efcff */
[----:B------:R3:W4:Y:S01]  /*0280*/  @P3 LDG.E.EL R6, desc[UR6][R16.64] ;  /* 0x0000000610063981 */ /* 0x000722000c2e1900 */
[----:B------:R-:W-:Y:S01]  /*0290*/  LOP3.LUT R8, R5, 0x80, RZ, 0xfc, !PT ;  /* 0x0000008005087812 */ /* 0x000fe200078efcff */
[----:B------:R-:W-:Y:S01]  /*02a0*/  VIADD R15, R29, 0x2d0 ;  /* 0x000002d01d0f7836 */ /* 0x000fe20000000000 */
[----:B------:R-:W-:-:S02]  /*02b0*/  ISETP.LT.AND P1, PT, R7, 0x10000, !P0 ;  /* 0x000100000700780c */ /* 0x000fc40004721270 */
[----:B------:R-:W-:Y:S02]  /*02c0*/  CS2R R22, SRZ ;  /* 0x0000000000167805 */ /* 0x000fe4000001ff00 */
[----:B------:R-:W-:Y:S01]  /*02d0*/  ISETP.LT.AND P3, PT, R8, 0x10000, !P0 ;  /* 0x000100000800780c */ /* 0x000fe20004761270 */
[--C-:B------:R-:W-:Y:S01]  /*02e0*/  IMAD.WIDE R8, R9, 0x4, R12.reuse ;  /* 0x0000000409087825 */ /* 0x100fe200078e020c */
[C---:B------:R-:W-:Y:S01]  /*02f0*/  LOP3.LUT R7, R5.reuse, 0x90, RZ, 0xfc, !PT ;  /* 0x0000009005077812 */ /* 0x040fe200078efcff */
[----:B------:R5:W4:Y:S01]  /*0300*/  @P2 LDG.E.EL R25, desc[UR6][R18.64] ;  /* 0x0000000612192981 */ /* 0x000b22000c2e1900 */
[----:B-1----:R-:W-:Y:S01]  /*0310*/  LOP3.LUT R10, R5, 0xa0, RZ, 0xfc, !PT ;  /* 0x000000a0050a7812 */ /* 0x002fe200078efcff */
[----:B------:R-:W-:Y:S01]  /*0320*/  IMAD.WIDE R14, R15, 0x4, R12 ;  /* 0x000000040f0e7825 */ /* 0x000fe200078e020c */
[----:B------:R-:W-:Y:S01]  /*0330*/  ISETP.LT.AND P2, PT, R7, 0x10000, !P0 ;  /* 0x000100000700780c */ /* 0x000fe20004741270 */
[----:B------:R-:W4:Y:S01]  /*0340*/  @P6 LDG.E.EL R24, desc[UR6][R8.64] ;  /* 0x0000000608186981 */ /* 0x000f22000c2e1900 */
[----:B------:R-:W-:Y:S01]  /*0350*/  LOP3.LUT R7, R5, 0xb0, RZ, 0xfc, !PT ;  /* 0x000000b005077812 */ /* 0x000fe200078efcff */
[----:B------:R-:W-:-:S02]  /*0360*/  VIADD R21, R29, 0x480 ;  /* 0x000004801d157836 */ /* 0x000fc40000000000 */
[C---:B---3--:R-:W-:Y:S02]  /*0370*/  VIADD R17, R29.reuse, 0x3f0 ;  /* 0x000003f01d117836 */ /* 0x048fe40000000000 */
[----:B-----5:R-:W-:Y:S01]  /*0380*/  VIADD R19, R29, 0x360 ;  /* 0x000003601d137836 */ /* 0x020fe20000000000 */
[----:B------:R-:W-:Y:S01]  /*0390*/  ISETP.LT.AND P6, PT, R10, 0x10000, !P0 ;  /* 0x000100000a00780c */ /* 0x000fe200047c1270 */
[----:B------:R1:W3:Y:S01]  /*03a0*/  @P5 LDG.E.EL R23, desc[UR6][R14.64] ;  /* 0x000000060e175981 */ /* 0x0002e2000c2e1900 */
[----:B------:R-:W-:Y:S01]  /*03b0*/  CS2R R10, SRZ ;  /* 0x00000000000a7805 */ /* 0x000fe2000001ff00 */
[--C-:B------:R-:W-:Y:S01]  /*03c0*/  IMAD.WIDE R18, R19, 0x4, R12.reuse ;  /* 0x0000000413127825 */ /* 0x100fe200078e020c */
[----:B------:R-:W-:Y:S02]  /*03d0*/  ISETP.LT.AND P5, PT, R7, 0x10000, !P0 ;  /* 0x000100000700780c */ /* 0x000fe400047a1270 */
[----:B------:R-:W-:Y:S01]  /*03e0*/  LOP3.LUT R7, R5, 0xc0, RZ, 0xfc, !PT ;  /* 0x000000c005077812 */ /* 0x000fe200078efcff */
[--C-:B------:R-:W-:Y:S01]  /*03f0*/  IMAD.WIDE R16, R17, 0x4, R12.reuse ;  /* 0x0000000411107825 */ /* 0x100fe200078e020c */
[----:B------:R-:W5:Y:S03]  /*0400*/  @P4 LDG.E.EL R22, desc[UR6][R18.64] ;  /* 0x0000000612164981 */ /* 0x000f66000c2e1900 */
[----:B-1----:R-:W-:Y:S01]  /*0410*/  IMAD.WIDE R14, R21, 0x4, R12 ;  /* 0x00000004150e7825 */ /* 0x002fe200078e020c */
[----:B------:R1:W5:Y:S03]  /*0420*/  @P1 LDG.E.EL R11, desc[UR6][R16.64] ;  /* 0x00000006100b1981 */ /* 0x000366000c2e1900 */
[----:B------:R-:W-:-:S02]  /*0430*/  VIADD R21, R29, 0x510 ;  /* 0x000005101d157836 */ /* 0x000fc40000000000 */
[----:B------:R-:W-:Y:S01]  /*0440*/  IMAD.MOV.U32 R9, RZ, RZ, RZ ;  /* 0x000000ffff097224 */ /* 0x000fe200078e00ff */
[----:B------:R-:W-:Y:S01]  /*0450*/  ISETP.LT.AND P4, PT, R7, 0x10000, !P0 ;  /* 0x000100000700780c */ /* 0x000fe20004781270 */
[----:B------:R-:W-:Y:S01]  /*0460*/  IMAD.WIDE R20, R21, 0x4, R12 ;  /* 0x0000000415147825 */ /* 0x000fe200078e020c */
[C---:B------:R-:W-:Y:S01]  /*0470*/  LOP3.LUT R7, R5.reuse, 0xd0, RZ, 0xfc, !PT ;  /* 0x000000d005077812 */ /* 0x040fe200078efcff */
[----:B------:R1:W5:Y:S01]  /*0480*/  @P3 LDG.E.EL R10, desc[UR6][R14.64] ;  /* 0x000000060e0a3981 */ /* 0x000362000c2e1900 */
[C---:B------:R-:W-:Y:S02]  /*0490*/  ISETP.LT.AND P1, PT, R5.reuse, 0x10000, !P0 ;  /* 0x000100000500780c */ /* 0x040fe40004721270 */
[C---:B------:R-:W-:Y:S01]  /*04a0*/  LOP3.LUT R8, R5.reuse, 0xe0, RZ, 0xfc, !PT ;  /* 0x000000e005087812 */ /* 0x040fe200078efcff */
[----:B------:R1:W5:Y:S01]  /*04b0*/  @P2 LDG.E.EL R9, desc[UR6][R20.64] ;  /* 0x0000000614092981 */ /* 0x000362000c2e1900 */
[----:B------:R-:W-:Y:S01]  /*04c0*/  LOP3.LUT R5, R5, 0xf0, RZ, 0xfc, !PT ;  /* 0x000000f005057812 */ /* 0x000fe200078efcff */
[----:B-1----:R-:W-:Y:S01]  /*04d0*/  VIADD R17, R29, 0x630 ;  /* 0x000006301d117836 */ /* 0x002fe20000000000 */
[----:B------:R-:W-:-:S02]  /*04e0*/  ISETP.LT.AND P3, PT, R7, 0x10000, !P0 ;  /* 0x000100000700780c */ /* 0x000fc40004761270 */
[----:B------:R-:W-:Y:S01]  /*04f0*/  ISETP.LT.AND P2, PT, R8, 0x10000, !P0 ;  /* 0x000100000800780c */ /* 0x000fe20004741270 */
[----:B------:R-:W-:Y:S01]  /*0500*/  VIADD R15, R29, 0x5a0 ;  /* 0x000005a01d0f7836 */ /* 0x000fe20000000000 */
[----:B------:R-:W-:Y:S01]  /*0510*/  ISETP.LT.AND P0, PT, R5, 0x10000, !P0 ;  /* 0x000100000500780c */ /* 0x000fe20004701270 */
[----:B------:R-:W-:Y:S02]  /*0520*/  IMAD.MOV.U32 R5, RZ, RZ, RZ ;  /* 0x000000ffff057224 */ /* 0x000fe400078e00ff */
[----:B------:R-:W-:-:S04]  /*0530*/  IMAD.WIDE R16, R17, 0x4, R12 ;  /* 0x0000000411107825 */ /* 0x000fc800078e020c */
[----:B------:R-:W-:Y:S01]  /*0540*/  IMAD.MOV.U32 R8, RZ, RZ, RZ ;  /* 0x000000ffff087224 */ /* 0x000fe200078e00ff */
[----:B------:R1:W5:Y:S01]  /*0550*/  @P5 LDG.E.EL R5, desc[UR6][R16.64] ;  /* 0x0000000610055981 */ /* 0x000362000c2e1900 */
[----:B------:R-:W-:-:S04]  /*0560*/  IMAD.WIDE R14, R15, 0x4, R12 ;  /* 0x000000040f0e7825 */ /* 0x000fc800078e020c */
[C---:B0-----:R-:W-:Y:S01]  /*0570*/  VIADD R19, R29.reuse, 0x6c0 ;  /* 0x000006c01d137836 */ /* 0x041fe20000000000 */
[----:B------:R0:W5:Y:S01]  /*0580*/  @P6 LDG.E.EL R8, desc[UR6][R14.64] ;  /* 0x000000060e086981 */ /* 0x000162000c2e1900 */
[C---:B------:R-:W-:Y:S02]  /*0590*/  VIADD R27, R29.reuse, 0x750 ;  /* 0x000007501d1b7836 */ /* 0x040fe40000000000 */
[C---:B------:R-:W-:Y:S02]  /*05a0*/  VIADD R21, R29.reuse, 0x7e0 ;  /* 0x000007e01d157836 */ /* 0x040fe40000000000 */
[----:B-1----:R-:W-:Y:S02]  /*05b0*/  VIADD R17, R29, 0x870 ;  /* 0x000008701d117836 */ /* 0x002fe40000000000 */
[----:B------:R-:W-:-:S04]  /*05c0*/  IMAD.WIDE R18, R19, 0x4, R12 ;  /* 0x0000000413127825 */ /* 0x000fc800078e020c */
[----:B------:R-:W-:-:S04]  /*05d0*/  IMAD.WIDE R26, R27, 0x4, R12 ;  /* 0x000000041b1a7825 */ /* 0x000fc800078e020c */
[----:B------:R-:W-:-:S04]  /*05e0*/  IMAD.WIDE R20, R21, 0x4, R12 ;  /* 0x0000000415147825 */ /* 0x000fc800078e020c */
[----:B0-----:R-:W-:-:S04]  /*05f0*/  IMAD.WIDE R14, R29, 0x4, R12 ;  /* 0x000000041d0e7825 */ /* 0x001fc800078e020c */
[----:B------:R-:W-:-:S04]  /*0600*/  IMAD.WIDE R12, R17, 0x4, R12 ;  /* 0x00000004110c7825 */ /* 0x000fc800078e020c */
[----:B------:R-:W-:Y:S02]  /*0610*/  IMAD.MOV.U32 R7, RZ, RZ, RZ ;  /* 0x000000ffff077224 */ /* 0x000fe400078e00ff */
[----:B------:R-:W-:Y:S02]  /*0620*/  IMAD.MOV.U32 R28, RZ, RZ, RZ ;  /* 0x000000ffff1c7224 */ /* 0x000fe400078e00ff */
[----:B------:R-:W-:Y:S02]  /*0630*/  IMAD.MOV.U32 R16, RZ, RZ, RZ ;  /* 0x000000ffff107224 */ /* 0x000fe400078e00ff */
[----:B------:R-:W-:Y:S01]  /*0640*/  IMAD.MOV.U32 R29, RZ, RZ, RZ ;  /* 0x000000ffff1d7224 */ /* 0x000fe200078e00ff */
[----:B------:R0:W5:Y:S01]  /*0650*/  @P4 LDG.E.EL R7, desc[UR6][R18.64] ;  /* 0x0000000612074981 */ /* 0x000162000c2e1900 */
[----:B------:R-:W-:-:S03]  /*0660*/  IMAD.MOV.U32 R17, RZ, RZ, RZ ;  /* 0x000000ffff117224 */ /* 0x000fc600078e00ff */
[----:B------:R-:W5:Y:S04]  /*0670*/  @P3 LDG.E.EL R28, desc[UR6][R26.64] ;  /* 0x000000061a1c3981 */ /* 0x000f68000c2e1900 */
[----:B------:R-:W5:Y:S04]  /*0680*/  @P2 LDG.E.EL R16, desc[UR6][R20.64] ;  /* 0x0000000614102981 */ /* 0x000f68000c2e1900 */
[----:B------:R-:W5:Y:S04]  /*0690*/  @P1 LDG.E.EL R29, desc[UR6][R14.64] ;  /* 0x000000060e1d1981 */ /* 0x000f68000c2e1900 */
[----:B------:R1:W5:Y:S01]  /*06a0*/  @P0 LDG.E.EL R17, desc[UR6][R12.64] ;  /* 0x000000060c110981 */ /* 0x000362000c2e1900 */
[----:B0-----:R-:W0:Y:S01]  /*06b0*/  S2R R18, SR_TID.X ;  /* 0x0000000000127919 */ /* 0x001e220000002100 */
[----:B------:R-:W0:Y:S01]  /*06c0*/  S2UR UR5, SR_CgaCtaId ;  /* 0x00000000000579c3 */ /* 0x000e220000008800 */
[----:B------:R-:W-:Y:S01]  /*06d0*/  UMOV UR4, 0x400 ;  /* 0x0000040000047882 */ /* 0x000fe20000000000 */
[----:B-1----:R-:W-:Y:S01]  /*06e0*/  IMAD.SHL.U32 R12, R3, 0x4, RZ ;  /* 0x00000004030c7824 */ /* 0x002fe200078e00ff */
[----:B0-----:R-:W-:Y:S01]  /*06f0*/  UPRMT UR4, UR5, 0x654, UR4 ;  /* 0x0000065405047896 */ /* 0x001fe20008000004 */
[----:B------:R-:W-:Y:S01]  /*0700*/  IMAD.SHL.U32 R19, R18, 0x100, RZ ;  /* 0x0000010012137824 */ /* 0x000fe200078e00ff */
[----:B------:R-:W-:-:S04]  /*0710*/  SHF.R.U32.HI R26, RZ, 0x4, R18 ;  /* 0x00000004ff1a7819 */ /* 0x000fc80000011612 */
[----:B------:R-:W-:Y:S02]  /*0720*/  SGXT.U32 R20, R26, 0x4 ;  /* 0x000000041a14781a */ /* 0x000fe40000000000 */
[----:B------:R-:W-:-:S04]  /*0730*/  LOP3.LUT R19, R19, 0xf00, RZ, 0xc0, !PT ;  /* 0x00000f0013137812 */ /* 0x000fc800078ec0ff */
[C---:B------:R-:W-:Y:S02]  /*0740*/  LOP3.LUT R20, R19.reuse, R20, RZ, 0xfc, !PT ;  /* 0x0000001413147212 */ /* 0x040fe400078efcff */
[----:B------:R-:W-:-:S05]  /*0750*/  LEA.HI R19, R19, UR4, RZ, 0x1c ;  /* 0x0000000413137c11 */ /* 0x000fca000f8fe0ff */
[----:B------:R-:W-:Y:S01]  /*0760*/  IMAD R20, R20, 0x4, R19 ;  /* 0x0000000414147824 */ /* 0x000fe200078e0213 */
[----:B------:R-:W-:Y:S02]  /*0770*/  LOP3.LUT R13, R12, 0xfc, RZ, 0xc0, !PT ;  /* 0x000000fc0c0d7812 */ /* 0x000fe400078ec0ff */
[----:B------:R-:W-:-:S04]  /*0780*/  SHF.R.U32.HI R12, RZ, 0x2, R18 ;  /* 0x00000002ff0c7819 */ /* 0x000fc80000011612 */
[----:B------:R-:W-:Y:S02]  /*0790*/  LOP3.LUT R12, R12, 0x30, RZ, 0xc0, !PT ;  /* 0x000000300c0c7812 */ /* 0x000fe400078ec0ff */
[----:B------:R-:W-:Y:S02]  /*07a0*/  PRMT R4, R13, 0x6540, R4 ;  /* 0x000065400d047816 */ /* 0x000fe40000000004 */
[----:B------:R-:W-:-:S04]  /*07b0*/  SHF.R.U32.HI R3, RZ, 0x6, R3 ;  /* 0x00000006ff037819 */ /* 0x000fc80000011603 */
[----:B------:R-:W-:Y:S02]  /*07c0*/  SGXT.U32 R3, R3, 0x2 ;  /* 0x000000020303781a */ /* 0x000fe40000000000 */
[----:B------:R-:W-:-:S04]  /*07d0*/  ISETP.GE.AND P0, PT, R4, 0x10000, PT ;  /* 0x000100000400780c */ /* 0x000fc80003f06270 */
[----:B------:R-:W-:Y:S01]  /*07e0*/  ISETP.LT.AND P3, PT, R2, RZ, !P0 ;  /* 0x000000ff0200720c */ /* 0x000fe20004761270 */
[----:B--2---:R0:W-:Y:S04]  /*07f0*/  STS [R20+0x40], R0 ;  /* 0x0000400014007388 */ /* 0x0041e80000000800 */
[----:B----4-:R-:W-:Y:S04]  /*0800*/  STS [R20+0x80], R6 ;  /* 0x0000800614007388 */ /* 0x010fe80000000800 */
[----:B------:R-:W-:Y:S04]  /*0810*/  STS [R20+0xc0], R25 ;  /* 0x0000c01914007388 */ /* 0x000fe80000000800 */
[----:B------:R-:W-:Y:S04]  /*0820*/  STS [R20+0x100], R24 ;  /* 0x0001001814007388 */ /* 0x000fe80000000800 */
[----:B---3--:R-:W-:Y:S04]  /*0830*/  STS [R20+0x140], R23 ;  /* 0x0001401714007388 */ /* 0x008fe80000000800 */
[----:B-----5:R1:W-:Y:S04]  /*0840*/  STS [R20+0x180], R22 ;  /* 0x0001801614007388 */ /* 0x0203e80000000800 */
[----:B------:R2:W-:Y:S04]  /*0850*/  STS [R20+0x1c0], R11 ;  /* 0x0001c00b14007388 */ /* 0x0005e80000000800 */
[----:B------:R-:W-:Y:S04]  /*0860*/  STS [R20+0x200], R10 ;  /* 0x0002000a14007388 */ /* 0x000fe80000000800 */
[----:B------:R-:W-:Y:S01]  /*0870*/  STS [R20+0x240], R9 ;  /* 0x0002400914007388 */ /* 0x000fe20000000800 */
[----:B0-----:R-:W-:Y:S01]  /*0880*/  IMAD.SHL.U32 R0, R18, 0x4, RZ ;  /* 0x0000000412007824 */ /* 0x001fe200078e00ff */
[----:B-1----:R-:W0:Y:S02]  /*0890*/  LDC.64 R22, c[0x0][0x218] ;  /* 0x00008600ff167b82 */ /* 0x002e240000000a00 */
[----:B------:R1:W-:Y:S04]  /*08a0*/  STS [R20+0x2c0], R5 ;  /* 0x0002c00514007388 */ /* 0x0003e80000000800 */
[----:B------:R-:W-:Y:S01]  /*08b0*/  STS [R20+0x280], R8 ;  /* 0x0002800814007388 */ /* 0x000fe20000000800 */
[----:B------:R-:W-:Y:S01]  /*08c0*/  LOP3.LUT R0, R0, 0x3fc, RZ, 0xc0, !PT ;  /* 0x000003fc00007812 */ /* 0x000fe200078ec0ff */
[----:B--2---:R-:W-:-:S03]  /*08d0*/  VIADD R11, R12, UR4 ;  /* 0x000000040c0b7c36 */ /* 0x004fc60008000000 */
[C---:B-1----:R-:W-:Y:S01]  /*08e0*/  LOP3.LUT R5, R0.reuse, 0x400, RZ, 0xfc, !PT ;  /* 0x0000040000057812 */ /* 0x042fe200078efcff */
[----:B------:R-:W-:-:S03]  /*08f0*/  IMAD R11, R0, 0x4, R11 ;  /* 0x00000004000b7824 */ /* 0x000fc600078e020b */
[----:B------:R-:W-:Y:S01]  /*0900*/  SHF.R.U32.HI R6, RZ, 0x4, R5 ;  /* 0x00000004ff067819 */ /* 0x000fe20000011605 */
[----:B------:R1:W-:Y:S04]  /*0910*/  STS [R20+0x300], R7 ;  /* 0x0003000714007388 */ /* 0x0003e80000000800 */
[----:B------:R-:W-:Y:S04]  /*0920*/  STS [R20+0x340], R28 ;  /* 0x0003401c14007388 */ /* 0x000fe80000000800 */
[----:B------:R-:W-:Y:S04]  /*0930*/  STS [R20+0x380], R16 ;  /* 0x0003801014007388 */ /* 0x000fe80000000800 */
[----:B------:R-:W-:Y:S04]  /*0940*/  STS [R20], R29 ;  /* 0x0000001d14007388 */ /* 0x000fe80000000800 */
[----:B------:R0:W-:Y:S01]  /*0950*/  STS [R20+0x3c0], R17 ;  /* 0x0003c01114007388 */ /* 0x0001e20000000800 */
[----:B------:R-:W-:Y:S01]  /*0960*/  BAR.SYNC.DEFER_BLOCKING 0x0 ;  /* 0x0000000000007b1d */ /* 0x000fe20000010000 */
[----:B-1----:R-:W-:-:S02]  /*0970*/  LOP3.LUT R7, R0, 0x800, RZ, 0xfc, !PT ;  /* 0x0000080000077812 */ /* 0x002fc400078efcff */
[----:B------:R-:W-:Y:S02]  /*0980*/  LOP3.LUT R8, R0, 0xc00, RZ, 0xfc, !PT ;  /* 0x00000c0000087812 */ /* 0x000fe400078efcff */
[----:B------:R-:W-:Y:S02]  /*0990*/  LOP3.LUT R6, R6, 0x70, RZ, 0xc0, !PT ;  /* 0x0000007006067812 */ /* 0x000fe400078ec0ff */
[----:B------:R-:W-:Y:S02]  /*09a0*/  SHF.R.S32.HI R5, RZ, 0x1f, R4 ;  /* 0x0000001fff057819 */ /* 0x000fe40000011404 */
[----:B------:R-:W-:Y:S02]  /*09b0*/  SHF.R.U32.HI R7, RZ, 0x4, R7 ;  /* 0x00000004ff077819 */ /* 0x000fe40000011607 */
[----:B------:R-:W-:Y:S01]  /*09c0*/  SHF.R.U32.HI R8, RZ, 0x4, R8 ;  /* 0x00000004ff087819 */ /* 0x000fe20000011608 */
[----:B------:R-:W-:Y:S01]  /*09d0*/  VIADD R9, R6, UR4 ;  /* 0x0000000406097c36 */ /* 0x000fe20008000000 */
[----:B------:R-:W-:-:S02]  /*09e0*/  LEA.HI R5, R5, R4, RZ, 0x8 ;  /* 0x0000000405057211 */ /* 0x000fc400078f40ff */
[----:B------:R-:W-:Y:S01]  /*09f0*/  LOP3.LUT R6, R7, 0xb0, RZ, 0xc0, !PT ;  /* 0x000000b007067812 */ /* 0x000fe200078ec0ff */
[----:B------:R-:W1:Y:S01]  /*0a00*/  LDS.128 R16, [R11] ;  /* 0x000000000b107984 */ /* 0x000e620000000c00 */
[----:B------:R-:W-:Y:S01]  /*0a10*/  LOP3.LUT R8, R8, 0xf0, RZ, 0xc0, !PT ;  /* 0x000000f008087812 */ /* 0x000fe200078ec0ff */
[----:B------:R-:W-:Y:S01]  /*0a20*/  IMAD R12, R0, 0x4, R9 ;  /* 0x00000004000c7824 */ /* 0x000fe200078e0209 */
[----:B------:R-:W-:Y:S02]  /*0a30*/  LOP3.LUT R7, R5, 0xffffff00, RZ, 0xc0, !PT ;  /* 0xffffff0005077812 */ /* 0x000fe400078ec0ff */
[----:B------:R-:W-:Y:S01]  /*0a40*/  SHF.R.S32.HI R24, RZ, 0x8, R5 ;  /* 0x00000008ff187819 */ /* 0x000fe20000011405 */
[----:B------:R-:W-:Y:S02]  /*0a50*/  VIADD R5, R6, UR4 ;  /* 0x0000000406057c36 */ /* 0x000fe40008000000 */
[----:B------:R-:W-:Y:S01]  /*0a60*/  VIADD R9, R8, UR4 ;  /* 0x0000000408097c36 */ /* 0x000fe20008000000 */
[----:B------:R-:W2:Y:S01]  /*0a70*/  LDS.128 R12, [R12+0x1000] ;  /* 0x001000000c0c7984 */ /* 0x000ea20000000c00 */
[----:B------:R-:W-:-:S02]  /*0a80*/  IMAD R8, R0, 0x4, R5 ;  /* 0x0000000400087824 */ /* 0x000fc400078e0205 */
[----:B------:R-:W-:Y:S02]  /*0a90*/  IMAD.IADD R7, R4, 0x1, -R7 ;  /* 0x0000000104077824 */ /* 0x000fe400078e0a07 */
[----:B------:R-:W-:Y:S01]  /*0aa0*/  IMAD R5, R0, 0x4, R9 ;  /* 0x0000000400057824 */ /* 0x000fe200078e0209 */
[----:B------:R-:W-:Y:S01]  /*0ab0*/  LOP3.LUT R25, R2, R3, RZ, 0xfc, !PT ;  /* 0x0000000302197212 */ /* 0x000fe200078efcff */
[----:B------:R-:W-:Y:S01]  /*0ac0*/  IMAD R24, R24, 0x900, R7 ;  /* 0x0000090018187824 */ /* 0x000fe200078e0207 */
[----:B------:R-:W3:Y:S04]  /*0ad0*/  LDS.128 R8, [R8+0x2000] ;  /* 0x0020000008087984 */ /* 0x000ee80000000c00 */
[----:B------:R-:W4:Y:S01]  /*0ae0*/  LDS.128 R4, [R5+0x3000] ;  /* 0x0030000005047984 */ /* 0x000f220000000c00 */
[C---:B------:R-:W-:Y:S01]  /*0af0*/  ISETP.LT.AND P1, PT, R25.reuse, 0x9, !P0 ;  /* 0x000000091900780c */ /* 0x040fe20004721270 */
[----:B------:R-:W-:-:S04]  /*0b00*/  IMAD R3, R25, 0x100, R24 ;  /* 0x0000010019037824 */ /* 0x000fc800078e0218 */
[----:B0-----:R-:W-:Y:S01]  /*0b10*/  IMAD.WIDE R20, R3, 0x4, R22 ;  /* 0x0000000403147825 */ /* 0x001fe200078e0216 */
[C---:B------:R-:W-:Y:S02]  /*0b20*/  LOP3.LUT R27, R25.reuse, 0x4, RZ, 0xfc, !PT ;  /* 0x00000004191b7812 */ /* 0x040fe400078efcff */
[----:B------:R-:W-:-:S05]  /*0b30*/  LOP3.LUT R25, R25, 0x8, RZ, 0xfc, !PT ;  /* 0x0000000819197812 */ /* 0x000fca00078efcff */
[----:B-1----:R0:W-:Y:S01]  /*0b40*/  @P1 STG.E.128 desc[UR6][R20.64], R16 ;  /* 0x0000001014001986 */ /* 0x0021e2000c101d06 */
[----:B------:R-:W-:Y:S02]  /*0b50*/  ISETP.LT.AND P2, PT, R27, 0x9, !P0 ;  /* 0x000000091b00780c */ /* 0x000fe40004741270 */
[----:B------:R-:W-:Y:S01]  /*0b60*/  ISETP.LT.AND P0, PT, R25, 0x9, !P0 ;  /* 0x000000091900780c */ /* 0x000fe20004701270 */
[--C-:B------:R-:W-:Y:S01]  /*0b70*/  IMAD R0, R27, 0x100, R24.reuse ;  /* 0x000001001b007824 */ /* 0x100fe200078e0218 */
[----:B0-----:R-:W0:Y:S01]  /*0b80*/  LDC.64 R20, c[0x0][0x220] ;  /* 0x00008800ff147b82 */ /* 0x001e220000000a00 */
[----:B------:R-:W-:Y:S02]  /*0b90*/  IMAD R2, R25, 0x100, R24 ;  /* 0x0000010019027824 */ /* 0x000fe400078e0218 */
[----:B------:R-:W-:Y:S02]  /*0ba0*/  VIADD R27, R3, 0xc00 ;  /* 0x00000c00031b7836 */ /* 0x000fe40000000000 */
[----:B------:R-:W-:-:S04]  /*0bb0*/  IMAD.WIDE R28, R0, 0x4, R22 ;  /* 0x00000004001c7825 */ /* 0x000fc800078e0216 */
[--C-:B------:R-:W-:Y:S01]  /*0bc0*/  IMAD.WIDE R24, R2, 0x4, R22.reuse ;  /* 0x0000000402187825 */ /* 0x100fe200078e0216 */
[----:B--2---:R-:W-:Y:S03]  /*0bd0*/  @P2 STG.E.128 desc[UR6][R28.64], R12 ;  /* 0x0000000c1c002986 */ /* 0x004fe6000c101d06 */
[----:B------:R-:W-:Y:S01]  /*0be0*/  IMAD.WIDE R22, R27, 0x4, R22 ;  /* 0x000000041b167825 */ /* 0x000fe200078e0216 */
[----:B---3--:R0:W-:Y:S04]  /*0bf0*/  @P0 STG.E.128 desc[UR6][R24.64], R8 ;  /* 0x0000000818000986 */ /* 0x0081e8000c101d06 */
[----:B----4-:R1:W-:Y:S01]  /*0c00*/  @P3 STG.E.128 desc[UR6][R22.64], R4 ;  /* 0x0000000416003986 */ /* 0x0103e2000c101d06 */
[----:B0-----:R-:W-:-:S04]  /*0c10*/  IMAD.WIDE R24, R0, 0x4, R20 ;  /* 0x0000000400187825 */ /* 0x001fc800078e0214 */
[----:B-1----:R-:W-:-:S04]  /*0c20*/  IMAD.WIDE R22, R3, 0x4, R20 ;  /* 0x0000000403167825 */ /* 0x002fc800078e0214 */
[--C-:B------:R-:W-:Y:S01]  /*0c30*/  IMAD.WIDE R2, R2, 0x4, R20.reuse ;  /* 0x0000000402027825 */ /* 0x100fe200078e0214 */
[----:B------:R0:W-:Y:S04]  /*0c40*/  @P1 STG.E.128 desc[UR6][R22.64], R16 ;  /* 0x0000001016001986 */ /* 0x0001e8000c101d06 */
[----:B------:R0:W-:Y:S01]  /*0c50*/  @P2 STG.E.128 desc[UR6][R24.64], R12 ;  /* 0x0000000c18002986 */ /* 0x0001e2000c101d06 */
[----:B------:R-:W-:-:S03]  /*0c60*/  IMAD.WIDE R20, R27, 0x4, R20 ;  /* 0x000000041b147825 */ /* 0x000fc600078e0214 */
[----:B------:R0:W-:Y:S02]  /*0c70*/  @P0 STG.E.128 desc[UR6][R2.64], R8 ;  /* 0x0000000802000986 */ /* 0x0001e4000c101d06 */
[----:B0-----:R-:W-:Y:S05]  /*0c80*/  @!P3 EXIT ;  /* 0x000000000000b94d */ /* 0x001fea0003800000 */
[----:B------:R-:W-:Y:S01]  /*0c90*/  STG.E.128 desc[UR6][R20.64], R4 ;  /* 0x0000000414007986 */ /* 0x000fe2000c101d06 */
[----:B------:R-:W-:Y:S05]  /*0ca0*/  EXIT ;  /* 0x000000000000794d */ /* 0x000fea0003800000 */
.L_x_0:
[----:B------:R-:W-:-:S00]  /*0cb0*/  BRA `(.L_x_0) ;  /* 0xfffffffc00fc7947 */ /* 0x000fc0000383ffff */
[----:B------:R-:W-:-:S00]  /*0cc0*/  NOP ;  /* 0x0000000000007918 */ /* 0x000fc00000000000 */
        /* <DEDUP_REMOVED lines=11> */
.L_x_1:


//--------------------- .nv.shared.triton_poi_fused_convolution_20 --------------------------
	.section	.nv.shared.triton_poi_fused_convolution_20,"aw",@nobits
	.sectionflags	@""
	.align	16
	.zero		1024


//--------------------- .nv.constant0.triton_poi_fused_convolution_20 --------------------------
	.section	.nv.constant0.triton_poi_fused_convolution_20,"a",@progbits
	.sectionflags	@""
	.align	4
.nv.constant0.triton_poi_fused_convolution_20:
	.zero		560
